	.headerflags	@"EF_CUDA_TEXMODE_UNIFIED EF_CUDA_64BIT_ADDRESS EF_CUDA_ACCELERATORS EF_CUDA_SM90 EF_CUDA_VIRTUAL_SM(EF_CUDA_SM90)"
	.elftype	@"ET_EXEC"


//--------------------- .nv.info                  --------------------------
	.section	.nv.info,"",@"SHT_CUDA_INFO"
	.align	4


	//----- nvinfo : EIATTR_REGCOUNT
	.align		4
        /*0000*/ 	.byte	0x04, 0x2f
        /*0002*/ 	.short	(.L_1 - .L_0)
	.align		4
.L_0:
        /*0004*/ 	.word	index@(triton_poi_fused_add_relu_threshold_backward_2)
        /*0008*/ 	.word	0x0000000e


	//----- nvinfo : EIATTR_MIN_STACK_SIZE
	.align		4
.L_1:
        /*000c*/ 	.byte	0x04, 0x12
        /*000e*/ 	.short	(.L_3 - .L_2)
	.align		4
.L_2:
        /*0010*/ 	.word	index@(triton_poi_fused_add_relu_threshold_backward_2)
        /*0014*/ 	.word	0x00000000


	//----- nvinfo : EIATTR_FRAME_SIZE
	.align		4
.L_3:
        /*0018*/ 	.byte	0x04, 0x11
        /*001a*/ 	.short	(.L_5 - .L_4)
	.align		4
.L_4:
        /*001c*/ 	.word	index@(triton_poi_fused_add_relu_threshold_backward_2)
        /*0020*/ 	.word	0x00000000


	//----- nvinfo : EIATTR_MIN_STACK_SIZE
	.align		4
.L_5:
        /*0024*/ 	.byte	0x04, 0x12
        /*0026*/ 	.short	(.L_7 - .L_6)
	.align		4
.L_6:
        /*0028*/ 	.word	index@(triton_poi_fused_add_relu_threshold_backward_2)
        /*002c*/ 	.word	0x00000000
.L_7:


//--------------------- .nv.info.triton_poi_fused_add_relu_threshold_backward_2 --------------------------
	.section	.nv.info.triton_poi_fused_add_relu_threshold_backward_2,"",@"SHT_CUDA_INFO"
	.sectionflags	@""
	.align	4


	//----- nvinfo : EIATTR_CUDA_API_VERSION
	.align		4
        /*0000*/ 	.byte	0x04, 0x37
        /*0002*/ 	.short	(.L_9 - .L_8)
.L_8:
        /*0004*/ 	.word	0x0000007c


	//----- nvinfo : EIATTR_KPARAM_INFO
	.align		4
.L_9:
        /*0008*/ 	.byte	0x04, 0x17
        /*000a*/ 	.short	(.L_11 - .L_10)
.L_10:
        /*000c*/ 	.word	0x00000000
        /*0010*/ 	.short	0x0003
        /*0012*/ 	.short	0x0018
        /*0014*/ 	.byte	0x00, 0xf0, 0x11, 0x00


	//----- nvinfo : EIATTR_KPARAM_INFO
	.align		4
.L_11:
        /*0018*/ 	.byte	0x04, 0x17
        /*001a*/ 	.short	(.L_13 - .L_12)
.L_12:
        /*001c*/ 	.word	0x00000000
        /*0020*/ 	.short	0x0002
        /*0022*/ 	.short	0x0010
        /*0024*/ 	.byte	0x00, 0xf4, 0x21, 0x00


	//----- nvinfo : EIATTR_KPARAM_INFO
	.align		4
.L_13:
        /*0028*/ 	.byte	0x04, 0x17
        /*002a*/ 	.short	(.L_15 - .L_14)
.L_14:
        /*002c*/ 	.word	0x00000000
        /*0030*/ 	.short	0x0001
        /*0032*/ 	.short	0x0008
        /*0034*/ 	.byte	0x00, 0xf4, 0x21, 0x00


	//----- nvinfo : EIATTR_KPARAM_INFO
	.align		4
.L_15:
        /*0038*/ 	.byte	0x04, 0x17
        /*003a*/ 	.short	(.L_17 - .L_16)
.L_16:
        /*003c*/ 	.word	0x00000000
        /*0040*/ 	.short	0x0000
        /*0042*/ 	.short	0x0000
        /*0044*/ 	.byte	0x00, 0xf4, 0x21, 0x00


	//----- nvinfo : EIATTR_SPARSE_MMA_MASK
	.align		4
.L_17:
        /*0048*/ 	.byte	0x03, 0x50
        /*004a*/ 	.short	0x0000


	//----- nvinfo : EIATTR_MAXREG_COUNT
	.align		4
        /*004c*/ 	.byte	0x03, 0x1b
        /*004e*/ 	.short	0x00ff


	//----- nvinfo : EIATTR_EXIT_INSTR_OFFSETS
	.align		4
        /*0050*/ 	.byte	0x04, 0x1c
        /*0052*/ 	.short	(.L_19 - .L_18)


	//   ....[0]....
.L_18:
        /*0054*/ 	.word	0x00000230


	//   ....[1]....
        /*0058*/ 	.word	0x00000250


	//----- nvinfo : EIATTR_REQNTID
	.align		4
.L_19:
        /*005c*/ 	.byte	0x04, 0x10
        /*005e*/ 	.short	(.L_21 - .L_20)
.L_20:
        /*0060*/ 	.word	0x00000020
        /*0064*/ 	.word	0x00000001
        /*0068*/ 	.word	0x00000001


	//----- nvinfo : EIATTR_CBANK_PARAM_SIZE
	.align		4
.L_21:
        /*006c*/ 	.byte	0x03, 0x19
        /*006e*/ 	.short	0x001c


	//----- nvinfo : EIATTR_PARAM_CBANK
	.align		4
        /*0070*/ 	.byte	0x04, 0x0a
        /*0072*/ 	.short	(.L_23 - .L_22)
	.align		4
.L_22:
        /*0074*/ 	.word	index@(.nv.constant0.triton_poi_fused_add_relu_threshold_backward_2)
        /*0078*/ 	.short	0x0210
        /*007a*/ 	.short	0x001c


	//----- nvinfo : EIATTR_SW_WAR
	.align		4
.L_23:
        /*007c*/ 	.byte	0x04, 0x36
        /*007e*/ 	.short	(.L_25 - .L_24)
.L_24:
        /*0080*/ 	.word	0x00000008
.L_25:


//--------------------- .nv.callgraph             --------------------------
	.section	.nv.callgraph,"",@"SHT_CUDA_CALLGRAPH"
	.align	4
	.sectionentsize	8
	.align		4
        /*0000*/ 	.word	0x00000000
	.align		4
        /*0004*/ 	.word	0xffffffff
	.align		4
        /*0008*/ 	.word	0x00000000
	.align		4
        /*000c*/ 	.word	0xfffffffe
	.align		4
        /*0010*/ 	.word	0x00000000
	.align		4
        /*0014*/ 	.word	0xfffffffd
	.align		4
        /*0018*/ 	.word	0x00000000
	.align		4
        /*001c*/ 	.word	0xfffffffc


//--------------------- .text.triton_poi_fused_add_relu_threshold_backward_2 --------------------------
	.section	.text.triton_poi_fused_add_relu_threshold_backward_2,"ax",@progbits
	.align	128
        .global         triton_poi_fused_add_relu_threshold_backward_2
        .type           triton_poi_fused_add_relu_threshold_backward_2,@function
        .size           triton_poi_fused_add_relu_threshold_backward_2,(.L_x_1 - triton_poi_fused_add_relu_threshold_backward_2)
        .other          triton_poi_fused_add_relu_threshold_backward_2,@"STO_CUDA_ENTRY STV_DEFAULT"
triton_poi_fused_add_relu_threshold_backward_2:
.text.triton_poi_fused_add_relu_threshold_backward_2:
[----:B------:R-:W0:Y:S02]  /*0000*/  LDC R1, c[0x0][0x28] ;  /* 0x00000a00ff017b82 */ /* 0x000e240000000800 */
[----:B------:R-:W1:Y:S01]  /*0010*/  S2R R0, SR_TID.X ;  /* 0x0000000000007919 */ /* 0x000e620000002100 */
[----:B------:R-:W2:Y:S01]  /*0020*/  LDC.64 R4, c[0x0][0x218] ;  /* 0x00008600ff047b82 */ /* 0x000ea20000000a00 */
[----:B------:R-:W-:Y:S01]  /*0030*/  CS2R R10, SRZ ;  /* 0x00000000000a7805 */ /* 0x000fe2000001ff00 */
[----:B------:R-:W-:Y:S01]  /*0040*/  ULDC.64 UR4, c[0x0][0x208] ;  /* 0x0000820000047ab9 */ /* 0x000fe20000000a00 */
[----:B------:R-:W3:Y:S01]  /*0050*/  S2R R7, SR_CTAID.X ;  /* 0x0000000000077919 */ /* 0x000ee20000002500 */
[----:B------:R-:W-:-:S04]  /*0060*/  ULDC.64 UR6, c[0x0][0x220] ;  /* 0x0000880000067ab9 */ /* 0x000fc80000000a00 */
[----:B------:R-:W4:Y:S01]  /*0070*/  LDC.64 R2, c[0x0][0x210] ;  /* 0x00008400ff027b82 */ /* 0x000f220000000a00 */
[----:B-1----:R-:W-:Y:S01]  /*0080*/  IMAD.SHL.U32 R0, R0, 0x2, RZ ;  /* 0x0000000200007824 */ /* 0x002fe200078e00ff */
[----:B---3--:R-:W-:-:S04]  /*0090*/  SHF.R.S32.HI R6, RZ, 0x19, R7 ;  /* 0x00000019ff067819 */ /* 0x008fc80000011407 */
[----:B------:R-:W-:-:S05]  /*00a0*/  LOP3.LUT R0, R0, 0x3e, RZ, 0xc0, !PT ;  /* 0x0000003e00007812 */ /* 0x000fca00078ec0ff */
[----:B------:R-:W-:Y:S01]  /*00b0*/  IMAD R7, R7, 0x40, R0 ;  /* 0x0000004007077824 */ /* 0x000fe200078e0200 */
[----:B------:R-:W-:-:S03]  /*00c0*/  SGXT R0, R6, 0x1 ;  /* 0x000000010600781a */ /* 0x000fc60000000200 */
[C---:B----4-:R-:W-:Y:S01]  /*00d0*/  IMAD.WIDE R2, R7.reuse, 0x4, R2 ;  /* 0x0000000407027825 */ /* 0x050fe200078e0202 */
[----:B------:R-:W-:Y:S02]  /*00e0*/  LEA.HI R0, R0, R7, RZ, 0x2 ;  /* 0x0000000700007211 */ /* 0x000fe400078f10ff */
[----:B------:R-:W-:Y:S02]  /*00f0*/  ISETP.GE.AND P0, PT, R7, 0x40, PT ;  /* 0x000000400700780c */ /* 0x000fe40003f06270 */
[----:B------:R-:W-:-:S05]  /*0100*/  LOP3.LUT R0, R0, 0xfffffffc, RZ, 0xc0, !PT ;  /* 0xfffffffc00007812 */ /* 0x000fca00078ec0ff */
[----:B------:R-:W-:-:S04]  /*0110*/  IMAD.IADD R9, R7, 0x1, -R0 ;  /* 0x0000000107097824 */ /* 0x000fc800078e0a00 */
[----:B--2---:R-:W-:Y:S01]  /*0120*/  IMAD.WIDE R4, R9, 0x4, R4 ;  /* 0x0000000409047825 */ /* 0x004fe200078e0204 */
[----:B------:R-:W-:-:S04]  /*0130*/  CS2R R8, SRZ ;  /* 0x0000000000087805 */ /* 0x000fc8000001ff00 */
[----:B------:R-:W2:Y:S04]  /*0140*/  @!P0 LDG.E.EL.64 R10, desc[UR4][R4.64] ;  /* 0x00000004040a8981 */ /* 0x000ea8000c2e1b00 */
[----:B------:R1:W2:Y:S02]  /*0150*/  @!P0 LDG.E.64 R8, desc[UR4][R2.64] ;  /* 0x0000000402088981 */ /* 0x0002a4000c1e1b00 */
[----:B-1----:R-:W-:-:S04]  /*0160*/  IADD3 R2, P3, R7, UR6, RZ ;  /* 0x0000000607027c10 */ /* 0x002fc8000ff7e0ff */
[----:B------:R-:W-:Y:S02]  /*0170*/  LEA.HI.X.SX32 R3, R7, UR7, 0x1, P3 ;  /* 0x0000000707037c11 */ /* 0x000fe400098f0eff */
[----:B--2---:R-:W-:Y:S01]  /*0180*/  FSETP.GEU.AND P2, PT, R8, -R10, PT ;  /* 0x8000000a0800720b */ /* 0x004fe20003f4e000 */
[----:B------:R-:W-:Y:S01]  /*0190*/  FADD R8, R10, R8 ;  /* 0x000000080a087221 */ /* 0x000fe20000000000 */
[----:B------:R-:W-:Y:S01]  /*01a0*/  FADD R0, R11, R9 ;  /* 0x000000090b007221 */ /* 0x000fe20000000000 */
[----:B------:R-:W-:-:S03]  /*01b0*/  FSETP.GEU.AND P1, PT, R9, -R11, PT ;  /* 0x8000000b0900720b */ /* 0x000fc60003f2e000 */
[----:B------:R-:W-:Y:S02]  /*01c0*/  FSEL R8, R8, RZ, P2 ;  /* 0x000000ff08087208 */ /* 0x000fe40001000000 */
[----:B------:R-:W-:Y:S02]  /*01d0*/  FSEL R0, R0, RZ, P1 ;  /* 0x000000ff00007208 */ /* 0x000fe40000800000 */
[----:B------:R-:W-:Y:S02]  /*01e0*/  FSETP.GTU.AND P2, PT, R8, RZ, PT ;  /* 0x000000ff0800720b */ /* 0x000fe40003f4c000 */
[----:B------:R-:W-:Y:S02]  /*01f0*/  FSETP.GTU.AND P1, PT, R0, RZ, PT ;  /* 0x000000ff0000720b */ /* 0x000fe40003f2c000 */
[----:B------:R-:W-:Y:S02]  /*0200*/  SEL R0, RZ, 0x1, P2 ;  /* 0x00000001ff007807 */ /* 0x000fe40001000000 */
[----:B------:R-:W-:-:S05]  /*0210*/  SEL R5, RZ, 0x100, P1 ;  /* 0x00000100ff057807 */ /* 0x000fca0000800000 */
[----:B------:R-:W-:Y:S01]  /*0220*/  IMAD.IADD R5, R0, 0x1, R5 ;  /* 0x0000000100057824 */ /* 0x000fe200078e0205 */
[----:B------:R-:W-:Y:S06]  /*0230*/  @P0 EXIT ;  /* 0x000000000000094d */ /* 0x000fec0003800000 */
[----:B------:R-:W-:Y:S01]  /*0240*/  STG.E.U16 desc[UR4][R2.64], R5 ;  /* 0x0000000502007986 */ /* 0x000fe2000c101504 */
[----:B------:R-:W-:Y:S05]  /*0250*/  EXIT ;  /* 0x000000000000794d */ /* 0x000fea0003800000 */
.L_x_0:
[----:B------:R-:W-:-:S00]  /*0260*/  BRA `(.L_x_0) ;  /* 0xfffffffc00fc7947 */ /* 0x000fc0000383ffff */
[----:B------:R-:W-:-:S00]  /*0270*/  NOP ;  /* 0x0000000000007918 */ /* 0x000fc00000000000 */
        /* <DEDUP_REMOVED lines=8> */
.L_x_1:


//--------------------- .nv.constant0.triton_poi_fused_add_relu_threshold_backward_2 --------------------------
	.section	.nv.constant0.triton_poi_fused_add_relu_threshold_backward_2,"a",@progbits
	.sectionflags	@""
	.align	4
.nv.constant0.triton_poi_fused_add_relu_threshold_backward_2:
	.zero		556
